//
// Generated by NVIDIA NVVM Compiler
//
// Compiler Build ID: CL-36424714
// Cuda compilation tools, release 13.0, V13.0.88
// Based on NVVM 20.0.0
//

.version 9.0
.target sm_100
.address_size 64

	// .globl	_Z17calculatePurchasePiS_S_i

.visible .entry _Z17calculatePurchasePiS_S_i(
	.param .u64 .ptr .align 1 _Z17calculatePurchasePiS_S_i_param_0,
	.param .u64 .ptr .align 1 _Z17calculatePurchasePiS_S_i_param_1,
	.param .u64 .ptr .align 1 _Z17calculatePurchasePiS_S_i_param_2,
	.param .u32 _Z17calculatePurchasePiS_S_i_param_3
)
{
	.reg .pred 	%p<2>;
	.reg .b32 	%r<9>;
	.reg .b64 	%rd<11>;

	ld.param.u64 	%rd1, [_Z17calculatePurchasePiS_S_i_param_0];
	ld.param.u64 	%rd2, [_Z17calculatePurchasePiS_S_i_param_1];
	ld.param.u64 	%rd3, [_Z17calculatePurchasePiS_S_i_param_2];
	ld.param.u32 	%r2, [_Z17calculatePurchasePiS_S_i_param_3];
	mov.u32 	%r3, %tid.x;
	mov.u32 	%r4, %ctaid.x;
	mov.u32 	%r5, %ntid.x;
	mad.lo.s32 	%r1, %r4, %r5, %r3;
	setp.ge.s32 	%p1, %r1, %r2;
	@%p1 bra 	$L__BB0_2;
	cvta.to.global.u64 	%rd4, %rd2;
	cvta.to.global.u64 	%rd5, %rd1;
	cvta.to.global.u64 	%rd6, %rd3;
	mul.wide.s32 	%rd7, %r1, 4;
	add.s64 	%rd8, %rd4, %rd7;
	ld.global.u32 	%r6, [%rd8];
	mul.wide.s32 	%rd9, %r6, 4;
	add.s64 	%rd10, %rd5, %rd9;
	ld.global.u32 	%r7, [%rd10];
	atom.global.add.u32 	%r8, [%rd6], %r7;
$L__BB0_2:
	ret;

}


// ===== COMPILED SASS (sm_100) =====

	.target	sm_100

	.elftype	@"ET_EXEC"


//--------------------- .note.nv.tkinfo           --------------------------
	.section	.note.nv.tkinfo,"",@"SHT_NOTE"
	.sectionflags	@"SHF_NOTE_NV_TKINFO"
	.tkinfo
        /*0018*/ 	.word	0x00000002
        /*0030*/ 	.string	""
        /*0030*/ 	.string	"ptxas"
        /*0030*/ 	.string	"Cuda compilation tools, release 13.0, V13.0.88"
        /*0030*/ 	.string	"Build cuda_13.0.r13.0/compiler.36424714_0"
        /*0030*/ 	.string	"-arch sm_100 -m 64 "



//--------------------- .note.nv.cuinfo           --------------------------
	.section	.note.nv.cuinfo,"",@"SHT_NOTE"
	.sectionflags	@"SHF_NOTE_NV_CUINFO"
        /*0018*/ 	.short	0x0002
        /*001a*/ 	.short	0x0064
        /*001c*/ 	.short	0x0082
	.zero		2


//--------------------- .nv.info                  --------------------------
	.section	.nv.info,"",@"SHT_CUDA_INFO"
	.align	4


	//----- nvinfo : EIATTR_REGCOUNT
	.align		4
        /*0000*/ 	.byte	0x04, 0x2f
        /*0002*/ 	.short	(.L_1 - .L_0)
	.align		4
.L_0:
        /*0004*/ 	.word	index@(_Z17calculatePurchasePiS_S_i)
        /*0008*/ 	.word	0x0000000c


	//----- nvinfo : EIATTR_FRAME_SIZE
	.align		4
.L_1:
        /*000c*/ 	.byte	0x04, 0x11
        /*000e*/ 	.short	(.L_3 - .L_2)
	.align		4
.L_2:
        /*0010*/ 	.word	index@(_Z17calculatePurchasePiS_S_i)
        /*0014*/ 	.word	0x00000000


	//----- nvinfo : EIATTR_MIN_STACK_SIZE
	.align		4
.L_3:
        /*0018*/ 	.byte	0x04, 0x12
        /*001a*/ 	.short	(.L_5 - .L_4)
	.align		4
.L_4:
        /*001c*/ 	.word	index@(_Z17calculatePurchasePiS_S_i)
        /*0020*/ 	.word	0x00000000
.L_5:


//--------------------- .nv.compat                --------------------------
	.section	.nv.compat,"",@"SHT_CUDA_COMPAT_INFO"
	.align	4
        /*0000*/ 	.byte	0x02, 0x09, 0x00, 0x00, 0x02, 0x02, 0x01, 0x00, 0x02, 0x05, 0x05, 0x00, 0x03, 0x07, 0x01, 0x01
        /*0010*/ 	.byte	0x02, 0x03, 0x00, 0x00, 0x02, 0x06, 0x01, 0x00, 0x04, 0x0b, 0x08, 0x00, 0x09, 0x00, 0x00, 0x00
        /*0020*/ 	.byte	0x00, 0x00, 0x00, 0x00


//--------------------- .nv.info._Z17calculatePurchasePiS_S_i --------------------------
	.section	.nv.info._Z17calculatePurchasePiS_S_i,"",@"SHT_CUDA_INFO"
	.sectionflags	@""
	.align	4


	//----- nvinfo : EIATTR_CUDA_API_VERSION
	.align		4
        /*0000*/ 	.byte	0x04, 0x37
        /*0002*/ 	.short	(.L_7 - .L_6)
.L_6:
        /*0004*/ 	.word	0x00000082


	//----- nvinfo : EIATTR_KPARAM_INFO
	.align		4
.L_7:
        /*0008*/ 	.byte	0x04, 0x17
        /*000a*/ 	.short	(.L_9 - .L_8)
.L_8:
        /*000c*/ 	.word	0x00000000
        /*0010*/ 	.short	0x0003
        /*0012*/ 	.short	0x0018
        /*0014*/ 	.byte	0x00, 0xf0, 0x11, 0x00


	//----- nvinfo : EIATTR_KPARAM_INFO
	.align		4
.L_9:
        /*0018*/ 	.byte	0x04, 0x17
        /*001a*/ 	.short	(.L_11 - .L_10)
.L_10:
        /*001c*/ 	.word	0x00000000
        /*0020*/ 	.short	0x0002
        /*0022*/ 	.short	0x0010
        /*0024*/ 	.byte	0x00, 0xf5, 0x21, 0x00


	//----- nvinfo : EIATTR_KPARAM_INFO
	.align		4
.L_11:
        /*0028*/ 	.byte	0x04, 0x17
        /*002a*/ 	.short	(.L_13 - .L_12)
.L_12:
        /*002c*/ 	.word	0x00000000
        /*0030*/ 	.short	0x0001
        /*0032*/ 	.short	0x0008
        /*0034*/ 	.byte	0x00, 0xf5, 0x21, 0x00


	//----- nvinfo : EIATTR_KPARAM_INFO
	.align		4
.L_13:
        /*0038*/ 	.byte	0x04, 0x17
        /*003a*/ 	.short	(.L_15 - .L_14)
.L_14:
        /*003c*/ 	.word	0x00000000
        /*0040*/ 	.short	0x0000
        /*0042*/ 	.short	0x0000
        /*0044*/ 	.byte	0x00, 0xf5, 0x21, 0x00


	//----- nvinfo : EIATTR_SPARSE_MMA_MASK
	.align		4
.L_15:
        /*0048*/ 	.byte	0x03, 0x50
        /*004a*/ 	.short	0x0000


	//----- nvinfo : EIATTR_MAXREG_COUNT
	.align		4
        /*004c*/ 	.byte	0x03, 0x1b
        /*004e*/ 	.short	0x00ff


	//----- nvinfo : EIATTR_MERCURY_ISA_VERSION
	.align		4
        /*0050*/ 	.byte	0x03, 0x5f
        /*0052*/ 	.short	0x0101


	//----- nvinfo : EIATTR_INT_WARP_WIDE_INSTR_OFFSETS
	.align		4
        /*0054*/ 	.byte	0x04, 0x31
        /*0056*/ 	.short	(.L_17 - .L_16)


	//   ....[0]....
.L_16:
        /*0058*/ 	.word	0x00000110


	//   ....[1]....
        /*005c*/ 	.word	0x00000140


	//----- nvinfo : EIATTR_VRC_CTA_INIT_COUNT
	.align		4
.L_17:
        /*0060*/ 	.byte	0x02, 0x4a
	.zero		1
	.zero		1


	//----- nvinfo : EIATTR_EXIT_INSTR_OFFSETS
	.align		4
        /*0064*/ 	.byte	0x04, 0x1c
        /*0066*/ 	.short	(.L_19 - .L_18)


	//   ....[0]....
.L_18:
        /*0068*/ 	.word	0x00000070


	//   ....[1]....
        /*006c*/ 	.word	0x00000170


	//----- nvinfo : EIATTR_CBANK_PARAM_SIZE
	.align		4
.L_19:
        /*0070*/ 	.byte	0x03, 0x19
        /*0072*/ 	.short	0x001c


	//----- nvinfo : EIATTR_PARAM_CBANK
	.align		4
        /*0074*/ 	.byte	0x04, 0x0a
        /*0076*/ 	.short	(.L_21 - .L_20)
	.align		4
.L_20:
        /*0078*/ 	.word	index@(.nv.constant0._Z17calculatePurchasePiS_S_i)
        /*007c*/ 	.short	0x0380
        /*007e*/ 	.short	0x001c


	//----- nvinfo : EIATTR_SW_WAR
	.align		4
.L_21:
        /*0080*/ 	.byte	0x04, 0x36
        /*0082*/ 	.short	(.L_23 - .L_22)
.L_22:
        /*0084*/ 	.word	0x00000008
.L_23:


//--------------------- .nv.callgraph             --------------------------
	.section	.nv.callgraph,"",@"SHT_CUDA_CALLGRAPH"
	.align	4
	.sectionentsize	8
	.align		4
        /*0000*/ 	.word	0x00000000
	.align		4
        /*0004*/ 	.word	0xffffffff
	.align		4
        /*0008*/ 	.word	0x00000000
	.align		4
        /*000c*/ 	.word	0xfffffffe
	.align		4
        /*0010*/ 	.word	0x00000000
	.align		4
        /*0014*/ 	.word	0xfffffffd
	.align		4
        /*0018*/ 	.word	0x00000000
	.align		4
        /*001c*/ 	.word	0xfffffffc


//--------------------- .text._Z17calculatePurchasePiS_S_i --------------------------
	.section	.text._Z17calculatePurchasePiS_S_i,"ax",@progbits
	.align	128
        .global         _Z17calculatePurchasePiS_S_i
        .type           _Z17calculatePurchasePiS_S_i,@function
        .size           _Z17calculatePurchasePiS_S_i,(.L_x_1 - _Z17calculatePurchasePiS_S_i)
        .other          _Z17calculatePurchasePiS_S_i,@"STO_CUDA_ENTRY STV_DEFAULT"
_Z17calculatePurchasePiS_S_i:
.text._Z17calculatePurchasePiS_S_i:
[----:B------:R-:W-:Y:S01]  /*0000*/  LDC R1, c[0x0][0x37c] ;  /* 0x0000df00ff017b82 */ /* 0x000fe20000000800 */
[----:B------:R-:W0:Y:S07]  /*0010*/  S2R R5, SR_TID.X ;  /* 0x0000000000057919 */ /* 0x000e2e0000002100 */
[----:B------:R-:W0:Y:S01]  /*0020*/  S2UR UR4, SR_CTAID.X ;  /* 0x00000000000479c3 */ /* 0x000e220000002500 */
[----:B------:R-:W1:Y:S07]  /*0030*/  LDCU UR5, c[0x0][0x398] ;  /* 0x00007300ff0577ac */ /* 0x000e6e0008000800 */
[----:B------:R-:W0:Y:S02]  /*0040*/  LDC R0, c[0x0][0x360] ;  /* 0x0000d800ff007b82 */ /* 0x000e240000000800 */
[----:B0-----:R-:W-:-:S05]  /*0050*/  IMAD R5, R0, UR4, R5 ;  /* 0x0000000400057c24 */ /* 0x001fca000f8e0205 */
[----:B-1----:R-:W-:-:S13]  /*0060*/  ISETP.GE.AND P0, PT, R5, UR5, PT ;  /* 0x0000000505007c0c */ /* 0x002fda000bf06270 */
[----:B------:R-:W-:Y:S05]  /*0070*/  @P0 EXIT ;  /* 0x000000000000094d */ /* 0x000fea0003800000 */
[----:B------:R-:W0:Y:S01]  /*0080*/  LDC.64 R2, c[0x0][0x388] ;  /* 0x0000e200ff027b82 */ /* 0x000e220000000a00 */
[----:B------:R-:W1:Y:S01]  /*0090*/  LDCU.64 UR6, c[0x0][0x358] ;  /* 0x00006b00ff0677ac */ /* 0x000e620008000a00 */
[----:B0-----:R-:W-:-:S06]  /*00a0*/  IMAD.WIDE R2, R5, 0x4, R2 ;  /* 0x0000000405027825 */ /* 0x001fcc00078e0202 */
[----:B------:R-:W0:Y:S01]  /*00b0*/  LDC.64 R4, c[0x0][0x380] ;  /* 0x0000e000ff047b82 */ /* 0x000e220000000a00 */
[----:B-1----:R-:W0:Y:S01]  /*00c0*/  LDG.E R3, desc[UR6][R2.64] ;  /* 0x0000000602037981 */ /* 0x002e22000c1e1900 */
[----:B------:R-:W1:Y:S01]  /*00d0*/  S2R R0, SR_LANEID ;  /* 0x0000000000007919 */ /* 0x000e620000000000 */
[----:B0-----:R-:W-:-:S06]  /*00e0*/  IMAD.WIDE R4, R3, 0x4, R4 ;  /* 0x0000000403047825 */ /* 0x001fcc00078e0204 */
[----:B------:R-:W2:Y:S01]  /*00f0*/  LDG.E R4, desc[UR6][R4.64] ;  /* 0x0000000604047981 */ /* 0x000ea2000c1e1900 */
[----:B------:R-:W0:Y:S01]  /*0100*/  LDC.64 R6, c[0x0][0x390] ;  /* 0x0000e400ff067b82 */ /* 0x000e220000000a00 */
[----:B------:R-:W-:Y:S02]  /*0110*/  VOTEU.ANY UR4, UPT, PT ;  /* 0x0000000000047886 */ /* 0x000fe400038e0100 */
[----:B------:R-:W-:-:S06]  /*0120*/  UFLO.U32 UR4, UR4 ;  /* 0x00000004000472bd */ /* 0x000fcc00080e0000 */
[----:B-1----:R-:W-:Y:S01]  /*0130*/  ISETP.EQ.U32.AND P0, PT, R0, UR4, PT ;  /* 0x0000000400007c0c */ /* 0x002fe2000bf02070 */
[----:B--2---:R-:W1:Y:S02]  /*0140*/  REDUX.SUM UR5, R4 ;  /* 0x00000000040573c4 */ /* 0x004e64000000c000 */
[----:B-1----:R-:W-:-:S10]  /*0150*/  MOV R9, UR5 ;  /* 0x0000000500097c02 */ /* 0x002fd40008000f00 */
[----:B0-----:R-:W-:Y:S01]  /*0160*/  @P0 REDG.E.ADD.STRONG.GPU desc[UR6][R6.64], R9 ;  /* 0x000000090600098e */ /* 0x001fe2000c12e106 */
[----:B------:R-:W-:Y:S05]  /*0170*/  EXIT ;  /* 0x000000000000794d */ /* 0x000fea0003800000 */
.L_x_0:
[----:B------:R-:W-:-:S00]  /*0180*/  BRA `(.L_x_0) ;  /* 0xfffffffc00fc7947 */ /* 0x000fc0000383ffff */
[----:B------:R-:W-:-:S00]  /*0190*/  NOP ;  /* 0x0000000000007918 */ /* 0x000fc00000000000 */
        /* <DEDUP_REMOVED lines=14> */
.L_x_1:


//--------------------- .nv.shared.reserved.0     --------------------------
	.section	.nv.shared.reserved.0,"aw",@nobits
	.weak		__nv_reservedSMEM_offset_0_alias
	.size		__nv_reservedSMEM_offset_0_alias, 0, 64
	.other		__nv_reservedSMEM_offset_0_alias,@"STO_CUDA_RESERVED_SHARED STV_DEFAULT"
__nv_reservedSMEM_offset_0_alias:
	.zero		0
	.zero		64


//--------------------- .nv.constant0._Z17calculatePurchasePiS_S_i --------------------------
	.section	.nv.constant0._Z17calculatePurchasePiS_S_i,"a",@progbits
	.sectionflags	@""
	.align	4
.nv.constant0._Z17calculatePurchasePiS_S_i:
	.zero		924


//--------------------- SYMBOLS --------------------------

	.type		.nv.reservedSmem.offset0,@object
	.size		.nv.reservedSmem.offset0,0x4
